	.headerflags	@"EF_CUDA_TEXMODE_UNIFIED EF_CUDA_64BIT_ADDRESS EF_CUDA_SM89 EF_CUDA_VIRTUAL_SM(EF_CUDA_SM89)"
	.elftype	@"ET_EXEC"


//--------------------- .nv.info                  --------------------------
	.section	.nv.info,"",@"SHT_CUDA_INFO"
	.align	4


	//----- nvinfo : EIATTR_REGCOUNT
	.align		4
        /*0000*/ 	.byte	0x04, 0x2f
        /*0002*/ 	.short	(.L_2 - .L_1)
	.align		4
.L_1:
        /*0004*/ 	.word	index@(triton__0d1d2de)
        /*0008*/ 	.word	0x00000021


	//----- nvinfo : EIATTR_MAX_STACK_SIZE
	.align		4
.L_2:
        /*000c*/ 	.byte	0x04, 0x23
        /*000e*/ 	.short	(.L_4 - .L_3)
	.align		4
.L_3:
        /*0010*/ 	.word	index@(triton__0d1d2de)
        /*0014*/ 	.word	0x00000000


	//----- nvinfo : EIATTR_MIN_STACK_SIZE
	.align		4
.L_4:
        /*0018*/ 	.byte	0x04, 0x12
        /*001a*/ 	.short	(.L_6 - .L_5)
	.align		4
.L_5:
        /*001c*/ 	.word	index@(triton__0d1d2de)
        /*0020*/ 	.word	0x00000000


	//----- nvinfo : EIATTR_FRAME_SIZE
	.align		4
.L_6:
        /*0024*/ 	.byte	0x04, 0x11
        /*0026*/ 	.short	(.L_8 - .L_7)
	.align		4
.L_7:
        /*0028*/ 	.word	index@(triton__0d1d2de)
        /*002c*/ 	.word	0x00000000
.L_8:


//--------------------- .nv.info.triton__0d1d2de  --------------------------
	.section	.nv.info.triton__0d1d2de,"",@"SHT_CUDA_INFO"
	.align	4


	//----- nvinfo : EIATTR_CUDA_API_VERSION
	.align		4
        /*0000*/ 	.byte	0x04, 0x37
        /*0002*/ 	.short	(.L_10 - .L_9)
.L_9:
        /*0004*/ 	.word	0x0000007b


	//----- nvinfo : EIATTR_PARAM_CBANK
	.align		4
.L_10:
        /*0008*/ 	.byte	0x04, 0x0a
        /*000a*/ 	.short	(.L_12 - .L_11)
	.align		4
.L_11:
        /*000c*/ 	.word	index@(.nv.constant0.triton__0d1d2de)
        /*0010*/ 	.short	0x0160
        /*0012*/ 	.short	0x0014


	//----- nvinfo : EIATTR_CBANK_PARAM_SIZE
	.align		4
.L_12:
        /*0014*/ 	.byte	0x03, 0x19
        /*0016*/ 	.short	0x0014


	//----- nvinfo : EIATTR_KPARAM_INFO
	.align		4
        /*0018*/ 	.byte	0x04, 0x17
        /*001a*/ 	.short	(.L_14 - .L_13)
.L_13:
        /*001c*/ 	.word	0x00000000
        /*0020*/ 	.short	0x0002
        /*0022*/ 	.short	0x0010
        /*0024*/ 	.byte	0x00, 0xf0, 0x11, 0x00


	//----- nvinfo : EIATTR_KPARAM_INFO
	.align		4
.L_14:
        /*0028*/ 	.byte	0x04, 0x17
        /*002a*/ 	.short	(.L_16 - .L_15)
.L_15:
        /*002c*/ 	.word	0x00000000
        /*0030*/ 	.short	0x0001
        /*0032*/ 	.short	0x0008
        /*0034*/ 	.byte	0x00, 0xf0, 0x21, 0x00


	//----- nvinfo : EIATTR_KPARAM_INFO
	.align		4
.L_16:
        /*0038*/ 	.byte	0x04, 0x17
        /*003a*/ 	.short	(.L_18 - .L_17)
.L_17:
        /*003c*/ 	.word	0x00000000
        /*0040*/ 	.short	0x0000
        /*0042*/ 	.short	0x0000
        /*0044*/ 	.byte	0x00, 0xf0, 0x21, 0x00


	//----- nvinfo : EIATTR_MAXREG_COUNT
	.align		4
.L_18:
        /*0048*/ 	.byte	0x03, 0x1b
        /*004a*/ 	.short	0x00ff


	//----- nvinfo : EIATTR_EXIT_INSTR_OFFSETS
	.align		4
        /*004c*/ 	.byte	0x04, 0x1c
        /*004e*/ 	.short	(.L_20 - .L_19)


	//   ....[0]....
.L_19:
        /*0050*/ 	.word	0x00001150


	//----- nvinfo : EIATTR_MAX_THREADS
	.align		4
.L_20:
        /*0054*/ 	.byte	0x04, 0x05
        /*0056*/ 	.short	(.L_22 - .L_21)
.L_21:
        /*0058*/ 	.word	0x00000080
        /*005c*/ 	.word	0x00000001
        /*0060*/ 	.word	0x00000001


	//----- nvinfo : EIATTR_CRS_STACK_SIZE
	.align		4
.L_22:
        /*0064*/ 	.byte	0x04, 0x1e
        /*0066*/ 	.short	(.L_24 - .L_23)
.L_23:
        /*0068*/ 	.word	0x00000000
.L_24:


//--------------------- .nv.rel.action            --------------------------
	.section	.nv.rel.action,"",@"SHT_CUDA_RELOCINFO"
	.align	8
	.sectionentsize	8
        /*0000*/ 	.byte	0x73, 0x00, 0x00, 0x00, 0x00, 0x00, 0x00, 0x00, 0x00, 0x00, 0x00, 0x11, 0x25, 0x00, 0x05, 0x36


//--------------------- .nv.constant0.triton__0d1d2de --------------------------
	.section	.nv.constant0.triton__0d1d2de,"a",@progbits
	.align	4
.nv.constant0.triton__0d1d2de:
	.zero		372


//--------------------- .text.triton__0d1d2de     --------------------------
	.section	.text.triton__0d1d2de,"ax",@progbits
	.sectioninfo	@"SHI_REGISTERS=33"
	.align	128
        .global         triton__0d1d2de
        .type           triton__0d1d2de,@function
        .size           triton__0d1d2de,(.L_x_22 - triton__0d1d2de)
        .other          triton__0d1d2de,@"STO_CUDA_ENTRY STV_DEFAULT"
triton__0d1d2de:
.text.triton__0d1d2de:
[----:B------:R-:W-:-:S02]  /*0000*/  MOV R1, c[0x0][0x28] ;  /* 0x00000a0000017a02 */ /* 0x000fc40000000f00 */
[----:B------:R-:W0:Y:S01]  /*0010*/  S2R R0, SR_TID.X ;  /* 0x0000000000007919 */ /* 0x000e220000002100 */
[----:B------:R-:W-:Y:S01]  /*0020*/  MOV R5, 0x2 ;  /* 0x0000000200057802 */ /* 0x000fe20000000f00 */
[----:B------:R-:W-:Y:S02]  /*0030*/  ULDC.64 UR4, c[0x0][0x118] ;  /* 0x0000460000047ab9 */ /* 0x000fe40000000a00 */
[----:B------:R-:W1:Y:S01]  /*0040*/  S2R R3, SR_CTAID.X ;  /* 0x0000000000037919 */ /* 0x000e620000002500 */
[----:B0-----:R-:W-:-:S04]  /*0050*/  SHF.L.U32 R0, R0, 0x3, RZ ;  /* 0x0000000300007819 */ /* 0x001fc800000006ff */
[----:B------:R-:W-:-:S04]  /*0060*/  LOP3.LUT R0, R0, 0x3f8, RZ, 0xc0, !PT ;  /* 0x000003f800007812 */ /* 0x000fc800078ec0ff */
[----:B-1----:R-:W-:-:S05]  /*0070*/  LEA R0, R3, R0, 0xa ;  /* 0x0000000003007211 */ /* 0x002fca00078e50ff */
[----:B------:R-:W-:-:S05]  /*0080*/  IMAD.WIDE R2, R0, R5, c[0x0][0x160] ;  /* 0x0000580000027625 */ /* 0x000fca00078e0205 */
[----:B------:R-:W2:Y:S01]  /*0090*/  LDG.E.128 R8, [R2.64] ;  /* 0x0000000402087981 */ /* 0x000ea2000c1e1d00 */
[----:B------:R-:W-:-:S06]  /*00a0*/  IMAD.WIDE R4, R0, R5, c[0x0][0x168] ;  /* 0x00005a0000047625 */ /* 0x000fcc00078e0205 */
[----:B------:R-:W5:Y:S01]  /*00b0*/  LDG.E.128 R4, [R4.64] ;  /* 0x0000000404047981 */ /* 0x000f62000c1e1d00 */
[----:B------:R-:W-:Y:S01]  /*00c0*/  BSSY B0, `(.L_x_0) ;  /* 0x0000045000007945 */ /* 0x000fe20003800000 */
[C---:B--2---:R-:W-:Y:S02]  /*00d0*/  SHF.L.U32 R12, R8.reuse, 0x10, RZ ;  /* 0x00000010080c7819 */ /* 0x044fe400000006ff */
[----:B------:R-:W-:-:S03]  /*00e0*/  PRMT R8, R8, 0x7632, R8 ;  /* 0x0000763208087816 */ /* 0x000fc60000000008 */
[----:B------:R-:W-:Y:S01]  /*00f0*/  FMUL R13, R12, R12 ;  /* 0x0000000c0c0d7220 */ /* 0x000fe20000400000 */
[----:B------:R-:W-:-:S03]  /*0100*/  SHF.L.U32 R8, R8, 0x10, RZ ;  /* 0x0000001008087819 */ /* 0x000fc600000006ff */
[----:B------:R-:W-:-:S04]  /*0110*/  FMUL R13, R12, R13 ;  /* 0x0000000d0c0d7220 */ /* 0x000fc80000400000 */
[----:B------:R-:W-:-:S04]  /*0120*/  FFMA R13, R13, 0.044714998453855514526, R12 ;  /* 0x3d3727130d0d7823 */ /* 0x000fc8000000000c */
[----:B------:R-:W-:-:S04]  /*0130*/  FMUL R15, R13, 0.79788458347320556641 ;  /* 0x3f4c422a0d0f7820 */ /* 0x000fc80000400000 */
[----:B------:R-:W-:-:S05]  /*0140*/  FADD.FTZ R13, |R15|, -RZ ;  /* 0x800000ff0f0d7221 */ /* 0x000fca0000010200 */
[----:B------:R-:W-:-:S13]  /*0150*/  FSETP.GE.AND P1, PT, R13, 0.60000002384185791016, PT ;  /* 0x3f19999a0d00780b */ /* 0x000fda0003f26000 */
[----:B------:R-:W-:Y:S01]  /*0160*/  @P1 FMUL R14, R13, 2.8853900432586669922 ;  /* 0x4038aa3b0d0e1820 */ /* 0x000fe20000400000 */
[----:B------:R-:W-:Y:S01]  /*0170*/  @!P1 MOV R0, 0x3c80f082 ;  /* 0x3c80f08200009802 */ /* 0x000fe20000000f00 */
[----:B------:R-:W-:Y:S01]  /*0180*/  @!P1 FMUL R17, R15, R15 ;  /* 0x0000000f0f119220 */ /* 0x000fe20000400000 */
[----:B------:R-:W-:Y:S02]  /*0190*/  @P1 MOV R19, 0x3f800000 ;  /* 0x3f80000000131802 */ /* 0x000fe40000000f00 */
[----:B------:R-:W-:Y:S01]  /*01a0*/  @P1 FSETP.GE.AND P0, PT, R13, 9.010913848876953125, PT ;  /* 0x41102cb40d00180b */ /* 0x000fe20003f06000 */
[----:B------:R-:W0:Y:S01]  /*01b0*/  @P1 MUFU.EX2 R14, R14 ;  /* 0x0000000e000e1308 */ /* 0x000e220000000800 */
[----:B------:R-:W-:Y:S01]  /*01c0*/  @!P1 FFMA.FTZ R0, R17, R0, -0.052303962409496307373 ;  /* 0xbd563cae11009423 */ /* 0x000fe20000010000 */
[----:B------:R-:W-:-:S03]  /*01d0*/  SHF.L.U32 R13, R9, 0x10, RZ ;  /* 0x00000010090d7819 */ /* 0x000fc600000006ff */
[----:B------:R-:W-:-:S04]  /*01e0*/  @!P1 FFMA.FTZ R0, R17, R0, 0.1331529766321182251 ;  /* 0x3e08594111009423 */ /* 0x000fc80000010000 */
[----:B------:R-:W-:-:S04]  /*01f0*/  @!P1 FFMA.FTZ R0, R17, R0, -0.33332768082618713379 ;  /* 0xbeaaa9ed11009423 */ /* 0x000fc80000010000 */
[----:B------:R-:W-:Y:S01]  /*0200*/  @!P1 FFMA.FTZ R18, R17, R0, RZ ;  /* 0x0000000011129223 */ /* 0x000fe200000100ff */
[----:B------:R-:W-:Y:S01]  /*0210*/  FMUL R17, R8, R8 ;  /* 0x0000000808117220 */ /* 0x000fe20000400000 */
[----:B------:R-:W-:Y:S01]  /*0220*/  PRMT R0, R10, 0x7632, R0 ;  /* 0x000076320a007816 */ /* 0x000fe20000000000 */
[----:B0-----:R-:W-:Y:S02]  /*0230*/  @P1 FADD R16, R14, 1 ;  /* 0x3f8000000e101421 */ /* 0x001fe40000000000 */
[----:B------:R-:W-:-:S04]  /*0240*/  FMUL R17, R8, R17 ;  /* 0x0000001108117220 */ /* 0x000fc80000400000 */
[----:B------:R-:W0:Y:S01]  /*0250*/  @P1 MUFU.RCP R16, R16 ;  /* 0x0000001000101308 */ /* 0x000e220000001000 */
[----:B------:R-:W-:-:S04]  /*0260*/  FFMA R17, R17, 0.044714998453855514526, R8 ;  /* 0x3d37271311117823 */ /* 0x000fc80000000008 */
[----:B------:R-:W-:-:S04]  /*0270*/  FMUL R17, R17, 0.79788458347320556641 ;  /* 0x3f4c422a11117820 */ /* 0x000fc80000400000 */
[----:B------:R-:W-:Y:S01]  /*0280*/  FADD.FTZ R24, |R17|, -RZ ;  /* 0x800000ff11187221 */ /* 0x000fe20000010200 */
[----:B0-----:R-:W-:Y:S01]  /*0290*/  @P1 FFMA.FTZ R14, R16, -2, R19 ;  /* 0xc0000000100e1823 */ /* 0x001fe20000010013 */
[----:B------:R-:W-:-:S04]  /*02a0*/  PRMT R16, R9, 0x7632, R16 ;  /* 0x0000763209107816 */ /* 0x000fc80000000010 */
[----:B------:R-:W-:Y:S02]  /*02b0*/  @P1 FSEL R14, R14, 1, !P0 ;  /* 0x3f8000000e0e1808 */ /* 0x000fe40004000000 */
[----:B------:R-:W-:Y:S02]  /*02c0*/  FSETP.GE.AND P0, PT, R24, 0.60000002384185791016, PT ;  /* 0x3f19999a1800780b */ /* 0x000fe40003f06000 */
[--C-:B------:R-:W-:Y:S01]  /*02d0*/  @P1 LOP3.LUT R9, R14, 0x80000000, R15.reuse, 0xf8, !PT ;  /* 0x800000000e091812 */ /* 0x100fe200078ef80f */
[----:B------:R-:W-:Y:S01]  /*02e0*/  @!P1 FFMA.FTZ R9, R15, R18, R15 ;  /* 0x000000120f099223 */ /* 0x000fe2000001000f */
[----:B------:R-:W-:Y:S01]  /*02f0*/  SHF.L.U32 R16, R16, 0x10, RZ ;  /* 0x0000001010107819 */ /* 0x000fe200000006ff */
[----:B------:R-:W-:Y:S01]  /*0300*/  FMUL R18, R13, R13 ;  /* 0x0000000d0d127220 */ /* 0x000fe20000400000 */
[----:B------:R-:W-:Y:S02]  /*0310*/  SHF.L.U32 R14, R10, 0x10, RZ ;  /* 0x000000100a0e7819 */ /* 0x000fe400000006ff */
[----:B------:R-:W-:Y:S01]  /*0320*/  SHF.L.U32 R10, R11, 0x10, RZ ;  /* 0x000000100b0a7819 */ /* 0x000fe200000006ff */
[----:B------:R-:W-:Y:S01]  /*0330*/  FMUL R18, R13, R18 ;  /* 0x000000120d127220 */ /* 0x000fe20000400000 */
[----:B------:R-:W-:Y:S01]  /*0340*/  FMUL R19, R16, R16 ;  /* 0x0000001010137220 */ /* 0x000fe20000400000 */
[----:B------:R-:W-:Y:S01]  /*0350*/  SHF.L.U32 R15, R0, 0x10, RZ ;  /* 0x00000010000f7819 */ /* 0x000fe200000006ff */
[----:B------:R-:W-:Y:S01]  /*0360*/  FMUL R21, R14, R14 ;  /* 0x0000000e0e157220 */ /* 0x000fe20000400000 */
[----:B------:R-:W-:Y:S01]  /*0370*/  PRMT R11, R11, 0x7632, R11 ;  /* 0x000076320b0b7816 */ /* 0x000fe2000000000b */
[----:B------:R-:W-:Y:S01]  /*0380*/  FFMA R18, R18, 0.044714998453855514526, R13 ;  /* 0x3d37271312127823 */ /* 0x000fe2000000000d */
[----:B------:R-:W-:Y:S01]  /*0390*/  FMUL R19, R16, R19 ;  /* 0x0000001310137220 */ /* 0x000fe20000400000 */
[----:B------:R-:W-:Y:S01]  /*03a0*/  FMUL R21, R14, R21 ;  /* 0x000000150e157220 */ /* 0x000fe20000400000 */
[----:B------:R-:W-:Y:S01]  /*03b0*/  SHF.L.U32 R11, R11, 0x10, RZ ;  /* 0x000000100b0b7819 */ /* 0x000fe200000006ff */
[----:B------:R-:W-:Y:S01]  /*03c0*/  FMUL R20, R15, R15 ;  /* 0x0000000f0f147220 */ /* 0x000fe20000400000 */
[----:B------:R-:W-:Y:S01]  /*03d0*/  FMUL R18, R18, 0.79788458347320556641 ;  /* 0x3f4c422a12127820 */ /* 0x000fe20000400000 */
[----:B------:R-:W-:Y:S01]  /*03e0*/  FFMA R19, R19, 0.044714998453855514526, R16 ;  /* 0x3d37271313137823 */ /* 0x000fe20000000010 */
[----:B------:R-:W-:Y:S05]  /*03f0*/  @!P0 BRA `(.L_x_1) ;  /* 0x000000a000008947 */ /* 0x000fea0003800000 */
[----:B------:R-:W-:Y:S01]  /*0400*/  FMUL R0, R24, 2.8853900432586669922 ;  /* 0x4038aa3b18007820 */ /* 0x000fe20000400000 */
[----:B------:R-:W-:-:S02]  /*0410*/  MOV R23, 0x3f800000 ;  /* 0x3f80000000177802 */ /* 0x000fc40000000f00 */
[----:B------:R-:W-:-:S03]  /*0420*/  FSETP.GE.AND P0, PT, R24, 9.010913848876953125, PT ;  /* 0x41102cb41800780b */ /* 0x000fc60003f06000 */
[----:B------:R-:W0:Y:S02]  /*0430*/  MUFU.EX2 R0, R0 ;  /* 0x0000000000007308 */ /* 0x000e240000000800 */
[----:B0-----:R-:W-:-:S06]  /*0440*/  FADD R22, R0, 1 ;  /* 0x3f80000000167421 */ /* 0x001fcc0000000000 */
[----:B------:R-:W0:Y:S02]  /*0450*/  MUFU.RCP R22, R22 ;  /* 0x0000001600167308 */ /* 0x000e240000001000 */
[----:B0-----:R-:W-:-:S05]  /*0460*/  FFMA.FTZ R23, R22, -2, R23 ;  /* 0xc000000016177823 */ /* 0x001fca0000010017 */
[----:B------:R-:W-:-:S04]  /*0470*/  FSEL R24, R23, 1, !P0 ;  /* 0x3f80000017187808 */ /* 0x000fc80004000000 */
[----:B------:R-:W-:Y:S01]  /*0480*/  LOP3.LUT R17, R24, 0x80000000, R17, 0xf8, !PT ;  /* 0x8000000018117812 */ /* 0x000fe200078ef811 */
[----:B------:R-:W-:Y:S05]  /*0490*/  BRA `(.L_x_2) ;  /* 0x0000007000007947 */ /* 0x000fea0003800000 */
.L_x_1:
[----:B------:R-:W-:Y:S01]  /*04a0*/  MOV R0, 0x3c80f082 ;  /* 0x3c80f08200007802 */ /* 0x000fe20000000f00 */
[----:B------:R-:W-:-:S04]  /*04b0*/  FMUL R23, R17, R17 ;  /* 0x0000001111177220 */ /* 0x000fc80000400000 */
[----:B------:R-:W-:-:S04]  /*04c0*/  FFMA.FTZ R0, R23, R0, -0.052303962409496307373 ;  /* 0xbd563cae17007423 */ /* 0x000fc80000010000 */
[----:B------:R-:W-:-:S04]  /*04d0*/  FFMA.FTZ R0, R23, R0, 0.1331529766321182251 ;  /* 0x3e08594117007423 */ /* 0x000fc80000010000 */
[----:B------:R-:W-:-:S04]  /*04e0*/  FFMA.FTZ R0, R23, R0, -0.33332768082618713379 ;  /* 0xbeaaa9ed17007423 */ /* 0x000fc80000010000 */
[----:B------:R-:W-:-:S04]  /*04f0*/  FFMA.FTZ R0, R23, R0, RZ ;  /* 0x0000000017007223 */ /* 0x000fc800000100ff */
[----:B------:R-:W-:-:S02]  /*0500*/  FFMA.FTZ R17, R17, R0, R17 ;  /* 0x0000000011117223 */ /* 0x000fc40000010011 */
.L_x_2:
[----:B------:R-:W-:Y:S05]  /*0510*/  BSYNC B0 ;  /* 0x0000000000007941 */ /* 0x000fea0003800000 */
.L_x_0:
[----:B------:R-:W-:Y:S01]  /*0520*/  FADD.FTZ R26, |R18|, -RZ ;  /* 0x800000ff121a7221 */ /* 0x000fe20000010200 */
[----:B------:R-:W-:Y:S01]  /*0530*/  BSSY B0, `(.L_x_3) ;  /* 0x0000018000007945 */ /* 0x000fe20003800000 */
[----:B------:R-:W-:Y:S01]  /*0540*/  FMUL R20, R15, R20 ;  /* 0x000000140f147220 */ /* 0x000fe20000400000 */
[----:B------:R-:W-:Y:S01]  /*0550*/  FFMA R21, R21, 0.044714998453855514526, R14 ;  /* 0x3d37271315157823 */ /* 0x000fe2000000000e */
[----:B------:R-:W-:Y:S01]  /*0560*/  FMUL R19, R19, 0.79788458347320556641 ;  /* 0x3f4c422a13137820 */ /* 0x000fe20000400000 */
[----:B------:R-:W-:Y:S01]  /*0570*/  FSETP.GE.AND P0, PT, R26, 0.60000002384185791016, PT ;  /* 0x3f19999a1a00780b */ /* 0x000fe20003f06000 */
[----:B------:R-:W-:-:S12]  /*0580*/  FMUL R23, R10, R10 ;  /* 0x0000000a0a177220 */ /* 0x000fd80000400000 */
[----:B------:R-:W-:Y:S05]  /*0590*/  @!P0 BRA `(.L_x_4) ;  /* 0x000000a000008947 */ /* 0x000fea0003800000 */
[C---:B------:R-:W-:Y:S01]  /*05a0*/  FMUL R0, R26.reuse, 2.8853900432586669922 ;  /* 0x4038aa3b1a007820 */ /* 0x040fe20000400000 */
[----:B------:R-:W-:Y:S02]  /*05b0*/  MOV R25, 0x3f800000 ;  /* 0x3f80000000197802 */ /* 0x000fe40000000f00 */
        /* <DEDUP_REMOVED lines=8> */
.L_x_4:
[----:B------:R-:W-:Y:S01]  /*0640*/  MOV R0, 0x3c80f082 ;  /* 0x3c80f08200007802 */ /* 0x000fe20000000f00 */
[----:B------:R-:W-:-:S04]  /*0650*/  FMUL R25, R18, R18 ;  /* 0x0000001212197220 */ /* 0x000fc80000400000 */
[----:B------:R-:W-:-:S04]  /*0660*/  FFMA.FTZ R0, R25, R0, -0.052303962409496307373 ;  /* 0xbd563cae19007423 */ /* 0x000fc80000010000 */
[----:B------:R-:W-:-:S04]  /*0670*/  FFMA.FTZ R0, R25, R0, 0.1331529766321182251 ;  /* 0x3e08594119007423 */ /* 0x000fc80000010000 */
[----:B------:R-:W-:-:S04]  /*0680*/  FFMA.FTZ R0, R25, R0, -0.33332768082618713379 ;  /* 0xbeaaa9ed19007423 */ /* 0x000fc80000010000 */
[----:B------:R-:W-:-:S04]  /*0690*/  FFMA.FTZ R25, R25, R0, RZ ;  /* 0x0000000019197223 */ /* 0x000fc800000100ff */
[----:B------:R-:W-:-:S02]  /*06a0*/  FFMA.FTZ R18, R18, R25, R18 ;  /* 0x0000001912127223 */ /* 0x000fc40000010012 */
.L_x_5:
[----:B------:R-:W-:Y:S05]  /*06b0*/  BSYNC B0 ;  /* 0x0000000000007941 */ /* 0x000fea0003800000 */
.L_x_3:
[----:B------:R-:W-:Y:S01]  /*06c0*/  FADD.FTZ R27, |R19|, -RZ ;  /* 0x800000ff131b7221 */ /* 0x000fe20000010200 */
[----:B------:R-:W-:Y:S01]  /*06d0*/  BSSY B0, `(.L_x_6) ;  /* 0x0000018000007945 */ /* 0x000fe20003800000 */
[----:B------:R-:W-:Y:S01]  /*06e0*/  FFMA R22, R20, 0.044714998453855514526, R15 ;  /* 0x3d37271314167823 */ /* 0x000fe2000000000f */
[----:B------:R-:W-:Y:S01]  /*06f0*/  FMUL R23, R10, R23 ;  /* 0x000000170a177220 */ /* 0x000fe20000400000 */
        /* <DEDUP_REMOVED lines=14> */
.L_x_7:
[----:B------:R-:W-:Y:S01]  /*07e0*/  MOV R0, 0x3c80f082 ;  /* 0x3c80f08200007802 */ /* 0x000fe20000000f00 */
[----:B------:R-:W-:-:S04]  /*07f0*/  FMUL R21, R19, R19 ;  /* 0x0000001313157220 */ /* 0x000fc80000400000 */
[----:B------:R-:W-:-:S04]  /*0800*/  FFMA.FTZ R0, R21, R0, -0.052303962409496307373 ;  /* 0xbd563cae15007423 */ /* 0x000fc80000010000 */
[----:B------:R-:W-:-:S04]  /*0810*/  FFMA.FTZ R0, R21, R0, 0.1331529766321182251 ;  /* 0x3e08594115007423 */ /* 0x000fc80000010000 */
[----:B------:R-:W-:-:S04]  /*0820*/  FFMA.FTZ R0, R21, R0, -0.33332768082618713379 ;  /* 0xbeaaa9ed15007423 */ /* 0x000fc80000010000 */
[----:B------:R-:W-:-:S04]  /*0830*/  FFMA.FTZ R0, R21, R0, RZ ;  /* 0x0000000015007223 */ /* 0x000fc800000100ff */
[----:B------:R-:W-:-:S02]  /*0840*/  FFMA.FTZ R19, R19, R0, R19 ;  /* 0x0000000013137223 */ /* 0x000fc40000010013 */
.L_x_8:
[----:B------:R-:W-:Y:S05]  /*0850*/  BSYNC B0 ;  /* 0x0000000000007941 */ /* 0x000fea0003800000 */
.L_x_6:
[----:B------:R-:W-:Y:S01]  /*0860*/  FADD.FTZ R26, |R20|, -RZ ;  /* 0x800000ff141a7221 */ /* 0x000fe20000010200 */
[----:B------:R-:W-:Y:S01]  /*0870*/  BSSY B0, `(.L_x_9) ;  /* 0x0000017000007945 */ /* 0x000fe20003800000 */
[----:B------:R-:W-:Y:S01]  /*0880*/  FMUL R24, R11, R24 ;  /* 0x000000180b187220 */ /* 0x000fe20000400000 */
[----:B------:R-:W-:Y:S01]  /*0890*/  FFMA R23, R23, 0.044714998453855514526, R10 ;  /* 0x3d37271317177823 */ /* 0x000fe2000000000a */
[----:B------:R-:W-:Y:S01]  /*08a0*/  FMUL R21, R22, 0.79788458347320556641 ;  /* 0x3f4c422a16157820 */ /* 0x000fe20000400000 */
[----:B------:R-:W-:-:S13]  /*08b0*/  FSETP.GE.AND P0, PT, R26, 0.60000002384185791016, PT ;  /* 0x3f19999a1a00780b */ /* 0x000fda0003f06000 */
        /* <DEDUP_REMOVED lines=11> */
.L_x_10:
[----:B------:R-:W-:Y:S01]  /*0970*/  MOV R0, 0x3c80f082 ;  /* 0x3c80f08200007802 */ /* 0x000fe20000000f00 */
[----:B------:R-:W-:-:S04]  /*0980*/  FMUL R25, R20, R20 ;  /* 0x0000001414197220 */ /* 0x000fc80000400000 */
[----:B------:R-:W-:-:S04]  /*0990*/  FFMA.FTZ R0, R25, R0, -0.052303962409496307373 ;  /* 0xbd563cae19007423 */ /* 0x000fc80000010000 */
[----:B------:R-:W-:-:S04]  /*09a0*/  FFMA.FTZ R0, R25, R0, 0.1331529766321182251 ;  /* 0x3e08594119007423 */ /* 0x000fc80000010000 */
[----:B------:R-:W-:-:S04]  /*09b0*/  FFMA.FTZ R0, R25, R0, -0.33332768082618713379 ;  /* 0xbeaaa9ed19007423 */ /* 0x000fc80000010000 */
[----:B------:R-:W-:-:S04]  /*09c0*/  FFMA.FTZ R25, R25, R0, RZ ;  /* 0x0000000019197223 */ /* 0x000fc800000100ff */
[----:B------:R-:W-:-:S02]  /*09d0*/  FFMA.FTZ R20, R20, R25, R20 ;  /* 0x0000001914147223 */ /* 0x000fc40000010014 */
.L_x_11:
[----:B------:R-:W-:Y:S05]  /*09e0*/  BSYNC B0 ;  /* 0x0000000000007941 */ /* 0x000fea0003800000 */
.L_x_9:
[----:B------:R-:W-:Y:S01]  /*09f0*/  FADD.FTZ R27, |R21|, -RZ ;  /* 0x800000ff151b7221 */ /* 0x000fe20000010200 */
[----:B------:R-:W-:Y:S01]  /*0a00*/  BSSY B0, `(.L_x_12) ;  /* 0x0000016000007945 */ /* 0x000fe20003800000 */
[----:B------:R-:W-:Y:S01]  /*0a10*/  FFMA R24, R24, 0.044714998453855514526, R11 ;  /* 0x3d37271318187823 */ /* 0x000fe2000000000b */
[----:B------:R-:W-:Y:S02]  /*0a20*/  FMUL R22, R23, 0.79788458347320556641 ;  /* 0x3f4c422a17167820 */ /* 0x000fe40000400000 */
        /* <DEDUP_REMOVED lines=12> */
.L_x_13:
[----:B------:R-:W-:Y:S01]  /*0af0*/  MOV R0, 0x3c80f082 ;  /* 0x3c80f08200007802 */ /* 0x000fe20000000f00 */
[----:B------:R-:W-:-:S04]  /*0b00*/  FMUL R23, R21, R21 ;  /* 0x0000001515177220 */ /* 0x000fc80000400000 */
[----:B------:R-:W-:-:S04]  /*0b10*/  FFMA.FTZ R0, R23, R0, -0.052303962409496307373 ;  /* 0xbd563cae17007423 */ /* 0x000fc80000010000 */
[----:B------:R-:W-:-:S04]  /*0b20*/  FFMA.FTZ R0, R23, R0, 0.1331529766321182251 ;  /* 0x3e08594117007423 */ /* 0x000fc80000010000 */
[----:B------:R-:W-:-:S04]  /*0b30*/  FFMA.FTZ R0, R23, R0, -0.33332768082618713379 ;  /* 0xbeaaa9ed17007423 */ /* 0x000fc80000010000 */
[----:B------:R-:W-:-:S04]  /*0b40*/  FFMA.FTZ R0, R23, R0, RZ ;  /* 0x0000000017007223 */ /* 0x000fc800000100ff */
[----:B------:R-:W-:-:S02]  /*0b50*/  FFMA.FTZ R21, R21, R0, R21 ;  /* 0x0000000015157223 */ /* 0x000fc40000010015 */
.L_x_14:
[----:B------:R-:W-:Y:S05]  /*0b60*/  BSYNC B0 ;  /* 0x0000000000007941 */ /* 0x000fea0003800000 */
.L_x_12:
[----:B------:R-:W-:Y:S01]  /*0b70*/  FADD.FTZ R26, |R22|, -RZ ;  /* 0x800000ff161a7221 */ /* 0x000fe20000010200 */
[----:B------:R-:W-:Y:S01]  /*0b80*/  BSSY B0, `(.L_x_15) ;  /* 0x0000015000007945 */ /* 0x000fe20003800000 */
[----:B------:R-:W-:-:S03]  /*0b90*/  FMUL R23, R24, 0.79788458347320556641 ;  /* 0x3f4c422a18177820 */ /* 0x000fc60000400000 */
        /* <DEDUP_REMOVED lines=12> */
.L_x_16:
[----:B------:R-:W-:Y:S01]  /*0c60*/  MOV R0, 0x3c80f082 ;  /* 0x3c80f08200007802 */ /* 0x000fe20000000f00 */
[----:B------:R-:W-:-:S04]  /*0c70*/  FMUL R25, R22, R22 ;  /* 0x0000001616197220 */ /* 0x000fc80000400000 */
[----:B------:R-:W-:-:S04]  /*0c80*/  FFMA.FTZ R0, R25, R0, -0.052303962409496307373 ;  /* 0xbd563cae19007423 */ /* 0x000fc80000010000 */
[----:B------:R-:W-:-:S04]  /*0c90*/  FFMA.FTZ R0, R25, R0, 0.1331529766321182251 ;  /* 0x3e08594119007423 */ /* 0x000fc80000010000 */
[----:B------:R-:W-:-:S04]  /*0ca0*/  FFMA.FTZ R0, R25, R0, -0.33332768082618713379 ;  /* 0xbeaaa9ed19007423 */ /* 0x000fc80000010000 */
[----:B------:R-:W-:-:S04]  /*0cb0*/  FFMA.FTZ R25, R25, R0, RZ ;  /* 0x0000000019197223 */ /* 0x000fc800000100ff */
[----:B------:R-:W-:-:S02]  /*0cc0*/  FFMA.FTZ R22, R22, R25, R22 ;  /* 0x0000001916167223 */ /* 0x000fc40000010016 */
.L_x_17:
[----:B------:R-:W-:Y:S05]  /*0cd0*/  BSYNC B0 ;  /* 0x0000000000007941 */ /* 0x000fea0003800000 */
.L_x_15:
[----:B------:R-:W-:Y:S01]  /*0ce0*/  FADD.FTZ R30, |R23|, -RZ ;  /* 0x800000ff171e7221 */ /* 0x000fe20000010200 */
[C---:B-----5:R-:W-:Y:S01]  /*0cf0*/  SHF.L.U32 R24, R4.reuse, 0x10, RZ ;  /* 0x0000001004187819 */ /* 0x060fe200000006ff */
[----:B------:R-:W-:Y:S01]  /*0d00*/  BSSY B0, `(.L_x_18) ;  /* 0x000001f000007945 */ /* 0x000fe20003800000 */
[----:B------:R-:W-:Y:S02]  /*0d10*/  PRMT R0, R4, 0x7632, R0 ;  /* 0x0000763204007816 */ /* 0x000fe40000000000 */
[----:B------:R-:W-:Y:S02]  /*0d20*/  FSETP.GE.AND P0, PT, R30, 0.60000002384185791016, PT ;  /* 0x3f19999a1e00780b */ /* 0x000fe40003f06000 */
[----:B------:R-:W-:Y:S02]  /*0d30*/  PRMT R25, R5, 0x7632, R25 ;  /* 0x0000763205197816 */ /* 0x000fe40000000019 */
[----:B------:R-:W-:Y:S02]  /*0d40*/  PRMT R26, R6, 0x7632, R26 ;  /* 0x00007632061a7816 */ /* 0x000fe4000000001a */
[----:B------:R-:W-:-:S02]  /*0d50*/  PRMT R27, R7, 0x7632, R27 ;  /* 0x00007632071b7816 */ /* 0x000fc4000000001b */
[----:B------:R-:W-:Y:S02]  /*0d60*/  SHF.L.U32 R4, R5, 0x10, RZ ;  /* 0x0000001005047819 */ /* 0x000fe400000006ff */
[----:B------:R-:W-:Y:S02]  /*0d70*/  SHF.L.U32 R5, R6, 0x10, RZ ;  /* 0x0000001006057819 */ /* 0x000fe400000006ff */
[----:B------:R-:W-:Y:S02]  /*0d80*/  SHF.L.U32 R6, R7, 0x10, RZ ;  /* 0x0000001007067819 */ /* 0x000fe400000006ff */
[----:B------:R-:W-:Y:S02]  /*0d90*/  SHF.L.U32 R7, R0, 0x10, RZ ;  /* 0x0000001000077819 */ /* 0x000fe400000006ff */
[----:B------:R-:W-:Y:S02]  /*0da0*/  SHF.L.U32 R25, R25, 0x10, RZ ;  /* 0x0000001019197819 */ /* 0x000fe400000006ff */
[----:B------:R-:W-:-:S02]  /*0db0*/  SHF.L.U32 R26, R26, 0x10, RZ ;  /* 0x000000101a1a7819 */ /* 0x000fc400000006ff */
[----:B------:R-:W-:Y:S01]  /*0dc0*/  SHF.L.U32 R27, R27, 0x10, RZ ;  /* 0x000000101b1b7819 */ /* 0x000fe200000006ff */
        /* <DEDUP_REMOVED lines=11> */
.L_x_19:
[----:B------:R-:W-:Y:S01]  /*0e80*/  MOV R0, 0x3c80f082 ;  /* 0x3c80f08200007802 */ /* 0x000fe20000000f00 */
[----:B------:R-:W-:-:S04]  /*0e90*/  FMUL R29, R23, R23 ;  /* 0x00000017171d7220 */ /* 0x000fc80000400000 */
[----:B------:R-:W-:-:S04]  /*0ea0*/  FFMA.FTZ R0, R29, R0, -0.052303962409496307373 ;  /* 0xbd563cae1d007423 */ /* 0x000fc80000010000 */
[----:B------:R-:W-:-:S04]  /*0eb0*/  FFMA.FTZ R0, R29, R0, 0.1331529766321182251 ;  /* 0x3e0859411d007423 */ /* 0x000fc80000010000 */
[----:B------:R-:W-:-:S04]  /*0ec0*/  FFMA.FTZ R0, R29, R0, -0.33332768082618713379 ;  /* 0xbeaaa9ed1d007423 */ /* 0x000fc80000010000 */
[----:B------:R-:W-:-:S04]  /*0ed0*/  FFMA.FTZ R0, R29, R0, RZ ;  /* 0x000000001d007223 */ /* 0x000fc800000100ff */
[----:B------:R-:W-:-:S02]  /*0ee0*/  FFMA.FTZ R23, R23, R0, R23 ;  /* 0x0000000017177223 */ /* 0x000fc40000010017 */
.L_x_20:
[----:B------:R-:W-:Y:S05]  /*0ef0*/  BSYNC B0 ;  /* 0x0000000000007941 */ /* 0x000fea0003800000 */
.L_x_18:
[----:B------:R-:W-:Y:S01]  /*0f00*/  FMUL R16, R16, 0.5 ;  /* 0x3f00000010107820 */ /* 0x000fe20000400000 */
[----:B------:R-:W-:Y:S01]  /*0f10*/  FMUL R0, R8, 0.5 ;  /* 0x3f00000008007820 */ /* 0x000fe20000400000 */
[----:B------:R-:W-:Y:S01]  /*0f20*/  FMUL R12, R12, 0.5 ;  /* 0x3f0000000c0c7820 */ /* 0x000fe20000400000 */
[----:B------:R-:W-:Y:S01]  /*0f30*/  FADD R9, R9, 1 ;  /* 0x3f80000009097421 */ /* 0x000fe20000000000 */
[----:B------:R-:W-:Y:S01]  /*0f40*/  FADD R17, R17, 1 ;  /* 0x3f80000011117421 */ /* 0x000fe20000000000 */
[----:B------:R-:W-:Y:S01]  /*0f50*/  FADD R19, R19, 1 ;  /* 0x3f80000013137421 */ /* 0x000fe20000000000 */
[----:B------:R-:W-:Y:S01]  /*0f60*/  FMUL R13, R13, 0.5 ;  /* 0x3f0000000d0d7820 */ /* 0x000fe20000400000 */
[----:B------:R-:W-:Y:S01]  /*0f70*/  FMUL R9, R12, R9 ;  /* 0x000000090c097220 */ /* 0x000fe20000400000 */
[----:B------:R-:W-:Y:S01]  /*0f80*/  FMUL R0, R0, R17 ;  /* 0x0000001100007220 */ /* 0x000fe20000400000 */
[----:B------:R-:W-:Y:S01]  /*0f90*/  FMUL R16, R16, R19 ;  /* 0x0000001310107220 */ /* 0x000fe20000400000 */
[----:B------:R-:W-:Y:S01]  /*0fa0*/  FADD R18, R18, 1 ;  /* 0x3f80000012127421 */ /* 0x000fe20000000000 */
[----:B------:R-:W-:Y:S01]  /*0fb0*/  FMUL R11, R11, 0.5 ;  /* 0x3f0000000b0b7820 */ /* 0x000fe20000400000 */
[----:B------:R-:W-:Y:S01]  /*0fc0*/  FMUL R10, R10, 0.5 ;  /* 0x3f0000000a0a7820 */ /* 0x000fe20000400000 */
[----:B------:R-:W-:Y:S01]  /*0fd0*/  FMUL R15, R15, 0.5 ;  /* 0x3f0000000f0f7820 */ /* 0x000fe20000400000 */
[----:B------:R-:W-:Y:S01]  /*0fe0*/  FMUL R14, R14, 0.5 ;  /* 0x3f0000000e0e7820 */ /* 0x000fe20000400000 */
[----:B------:R-:W-:Y:S01]  /*0ff0*/  FADD R17, R20, 1 ;  /* 0x3f80000014117421 */ /* 0x000fe20000000000 */
[----:B------:R-:W-:Y:S01]  /*1000*/  FADD R8, R21, 1 ;  /* 0x3f80000015087421 */ /* 0x000fe20000000000 */
[----:B------:R-:W-:Y:S01]  /*1010*/  FADD R19, R22, 1 ;  /* 0x3f80000016137421 */ /* 0x000fe20000000000 */
[----:B------:R-:W-:Y:S01]  /*1020*/  FADD R12, R23, 1 ;  /* 0x3f800000170c7421 */ /* 0x000fe20000000000 */
[----:B------:R-:W-:Y:S01]  /*1030*/  FMUL R13, R13, R18 ;  /* 0x000000120d0d7220 */ /* 0x000fe20000400000 */
        /* <DEDUP_REMOVED lines=12> */
[----:B------:R-:W-:-:S02]  /*1100*/  F2FP.BF16.F32.PACK_AB R24, R0, R9 ;  /* 0x000000090018723e */ /* 0x000fc400000010ff */
[----:B------:R-:W-:Y:S02]  /*1110*/  F2FP.BF16.F32.PACK_AB R25, R25, R4 ;  /* 0x000000041919723e */ /* 0x000fe400000010ff */
[----:B------:R-:W-:Y:S02]  /*1120*/  F2FP.BF16.F32.PACK_AB R26, R26, R5 ;  /* 0x000000051a1a723e */ /* 0x000fe400000010ff */
[----:B------:R-:W-:-:S05]  /*1130*/  F2FP.BF16.F32.PACK_AB R27, R27, R6 ;  /* 0x000000061b1b723e */ /* 0x000fca00000010ff */
[----:B------:R-:W-:Y:S01]  /*1140*/  STG.E.128 [R2.64], R24 ;  /* 0x0000001802007986 */ /* 0x000fe2000c101d04 */
[----:B------:R-:W-:Y:S05]  /*1150*/  EXIT ;  /* 0x000000000000794d */ /* 0x000fea0003800000 */
.L_x_21:
[----:B------:R-:W-:-:S00]  /*1160*/  BRA `(.L_x_21) ;  /* 0xfffffff000007947 */ /* 0x000fc0000383ffff */
[----:B------:R-:W-:-:S00]  /*1170*/  NOP ;  /* 0x0000000000007918 */ /* 0x000fc00000000000 */
        /* <DEDUP_REMOVED lines=8> */
.L_x_22:


//--------------------- .nv.global.init           --------------------------
	.section	.nv.global.init,"aw",@progbits
.nv.global.init:
	.type		_$_str,@object
	.size		_$_str,(.L_0 - _$_str)
_$_str:
        /*0000*/ 	.byte	0x5f, 0x5f, 0x43, 0x55, 0x44, 0x41, 0x5f, 0x46, 0x54, 0x5a, 0x00
.L_0:
